	.headerflags	@"EF_CUDA_TEXMODE_UNIFIED EF_CUDA_64BIT_ADDRESS EF_CUDA_ACCELERATORS EF_CUDA_SM90 EF_CUDA_VIRTUAL_SM(EF_CUDA_SM90)"
	.elftype	@"ET_EXEC"


//--------------------- .nv.info                  --------------------------
	.section	.nv.info,"",@"SHT_CUDA_INFO"
	.align	4


	//----- nvinfo : EIATTR_REGCOUNT
	.align		4
        /*0000*/ 	.byte	0x04, 0x2f
        /*0002*/ 	.short	(.L_3 - .L_2)
	.align		4
.L_2:
        /*0004*/ 	.word	index@(triton_poi_fused__native_batch_norm_legit_no_training_relu_20)
        /*0008*/ 	.word	0x00000020


	//----- nvinfo : EIATTR_MIN_STACK_SIZE
	.align		4
.L_3:
        /*000c*/ 	.byte	0x04, 0x12
        /*000e*/ 	.short	(.L_5 - .L_4)
	.align		4
.L_4:
        /*0010*/ 	.word	index@(triton_poi_fused__native_batch_norm_legit_no_training_relu_20)
        /*0014*/ 	.word	0x00000000


	//----- nvinfo : EIATTR_FRAME_SIZE
	.align		4
.L_5:
        /*0018*/ 	.byte	0x04, 0x11
        /*001a*/ 	.short	(.L_7 - .L_6)
	.align		4
.L_6:
        /*001c*/ 	.word	index@(triton_poi_fused__native_batch_norm_legit_no_training_relu_20)
        /*0020*/ 	.word	0x00000000


	//----- nvinfo : EIATTR_MIN_STACK_SIZE
	.align		4
.L_7:
        /*0024*/ 	.byte	0x04, 0x12
        /*0026*/ 	.short	(.L_9 - .L_8)
	.align		4
.L_8:
        /*0028*/ 	.word	index@(triton_poi_fused__native_batch_norm_legit_no_training_relu_20)
        /*002c*/ 	.word	0x00000000
.L_9:


//--------------------- .nv.info.triton_poi_fused__native_batch_norm_legit_no_training_relu_20 --------------------------
	.section	.nv.info.triton_poi_fused__native_batch_norm_legit_no_training_relu_20,"",@"SHT_CUDA_INFO"
	.sectionflags	@""
	.align	4


	//----- nvinfo : EIATTR_CUDA_API_VERSION
	.align		4
        /*0000*/ 	.byte	0x04, 0x37
        /*0002*/ 	.short	(.L_11 - .L_10)
.L_10:
        /*0004*/ 	.word	0x0000007c


	//----- nvinfo : EIATTR_KPARAM_INFO
	.align		4
.L_11:
        /*0008*/ 	.byte	0x04, 0x17
        /*000a*/ 	.short	(.L_13 - .L_12)
.L_12:
        /*000c*/ 	.word	0x00000000
        /*0010*/ 	.short	0x0007
        /*0012*/ 	.short	0x0034
        /*0014*/ 	.byte	0x00, 0xf0, 0x11, 0x00


	//----- nvinfo : EIATTR_KPARAM_INFO
	.align		4
.L_13:
        /*0018*/ 	.byte	0x04, 0x17
        /*001a*/ 	.short	(.L_15 - .L_14)
.L_14:
        /*001c*/ 	.word	0x00000000
        /*0020*/ 	.short	0x0006
        /*0022*/ 	.short	0x0030
        /*0024*/ 	.byte	0x00, 0xf0, 0x11, 0x00


	//----- nvinfo : EIATTR_KPARAM_INFO
	.align		4
.L_15:
        /*0028*/ 	.byte	0x04, 0x17
        /*002a*/ 	.short	(.L_17 - .L_16)
.L_16:
        /*002c*/ 	.word	0x00000000
        /*0030*/ 	.short	0x0005
        /*0032*/ 	.short	0x0028
        /*0034*/ 	.byte	0x00, 0xf4, 0x21, 0x00


	//----- nvinfo : EIATTR_KPARAM_INFO
	.align		4
.L_17:
        /*0038*/ 	.byte	0x04, 0x17
        /*003a*/ 	.short	(.L_19 - .L_18)
.L_18:
        /*003c*/ 	.word	0x00000000
        /*0040*/ 	.short	0x0004
        /*0042*/ 	.short	0x0020
        /*0044*/ 	.byte	0x00, 0xf4, 0x21, 0x00


	//----- nvinfo : EIATTR_KPARAM_INFO
	.align		4
.L_19:
        /*0048*/ 	.byte	0x04, 0x17
        /*004a*/ 	.short	(.L_21 - .L_20)
.L_20:
        /*004c*/ 	.word	0x00000000
        /*0050*/ 	.short	0x0003
        /*0052*/ 	.short	0x0018
        /*0054*/ 	.byte	0x00, 0xf4, 0x21, 0x00


	//----- nvinfo : EIATTR_KPARAM_INFO
	.align		4
.L_21:
        /*0058*/ 	.byte	0x04, 0x17
        /*005a*/ 	.short	(.L_23 - .L_22)
.L_22:
        /*005c*/ 	.word	0x00000000
        /*0060*/ 	.short	0x0002
        /*0062*/ 	.short	0x0010
        /*0064*/ 	.byte	0x00, 0xf4, 0x21, 0x00


	//----- nvinfo : EIATTR_KPARAM_INFO
	.align		4
.L_23:
        /*0068*/ 	.byte	0x04, 0x17
        /*006a*/ 	.short	(.L_25 - .L_24)
.L_24:
        /*006c*/ 	.word	0x00000000
        /*0070*/ 	.short	0x0001
        /*0072*/ 	.short	0x0008
        /*0074*/ 	.byte	0x00, 0xf4, 0x21, 0x00


	//----- nvinfo : EIATTR_KPARAM_INFO
	.align		4
.L_25:
        /*0078*/ 	.byte	0x04, 0x17
        /*007a*/ 	.short	(.L_27 - .L_26)
.L_26:
        /*007c*/ 	.word	0x00000000
        /*0080*/ 	.short	0x0000
        /*0082*/ 	.short	0x0000
        /*0084*/ 	.byte	0x00, 0xf4, 0x21, 0x00


	//----- nvinfo : EIATTR_SPARSE_MMA_MASK
	.align		4
.L_27:
        /*0088*/ 	.byte	0x03, 0x50
        /*008a*/ 	.short	0x0000


	//----- nvinfo : EIATTR_MAXREG_COUNT
	.align		4
        /*008c*/ 	.byte	0x03, 0x1b
        /*008e*/ 	.short	0x00ff


	//----- nvinfo : EIATTR_EXIT_INSTR_OFFSETS
	.align		4
        /*0090*/ 	.byte	0x04, 0x1c
        /*0092*/ 	.short	(.L_29 - .L_28)


	//   ....[0]....
.L_28:
        /*0094*/ 	.word	0x000007a0


	//   ....[1]....
        /*0098*/ 	.word	0x000007c0


	//----- nvinfo : EIATTR_REQNTID
	.align		4
.L_29:
        /*009c*/ 	.byte	0x04, 0x10
        /*009e*/ 	.short	(.L_31 - .L_30)
.L_30:
        /*00a0*/ 	.word	0x00000080
        /*00a4*/ 	.word	0x00000001
        /*00a8*/ 	.word	0x00000001


	//----- nvinfo : EIATTR_CBANK_PARAM_SIZE
	.align		4
.L_31:
        /*00ac*/ 	.byte	0x03, 0x19
        /*00ae*/ 	.short	0x0038


	//----- nvinfo : EIATTR_PARAM_CBANK
	.align		4
        /*00b0*/ 	.byte	0x04, 0x0a
        /*00b2*/ 	.short	(.L_33 - .L_32)
	.align		4
.L_32:
        /*00b4*/ 	.word	index@(.nv.constant0.triton_poi_fused__native_batch_norm_legit_no_training_relu_20)
        /*00b8*/ 	.short	0x0210
        /*00ba*/ 	.short	0x0038


	//----- nvinfo : EIATTR_SW_WAR
	.align		4
.L_33:
        /*00bc*/ 	.byte	0x04, 0x36
        /*00be*/ 	.short	(.L_35 - .L_34)
.L_34:
        /*00c0*/ 	.word	0x00000008
.L_35:


//--------------------- .nv.callgraph             --------------------------
	.section	.nv.callgraph,"",@"SHT_CUDA_CALLGRAPH"
	.align	4
	.sectionentsize	8
	.align		4
        /*0000*/ 	.word	0x00000000
	.align		4
        /*0004*/ 	.word	0xffffffff
	.align		4
        /*0008*/ 	.word	0x00000000
	.align		4
        /*000c*/ 	.word	0xfffffffe
	.align		4
        /*0010*/ 	.word	0x00000000
	.align		4
        /*0014*/ 	.word	0xfffffffd
	.align		4
        /*0018*/ 	.word	0x00000000
	.align		4
        /*001c*/ 	.word	0xfffffffc


//--------------------- .nv.constant4             --------------------------
	.section	.nv.constant4,"a",@progbits
	.align	8
	.align		8
.nv.constant4:
        /*0000*/ 	.dword	_$_str
	.align		8
        /*0008*/ 	.dword	_$_str_$_2


//--------------------- .text.triton_poi_fused__native_batch_norm_legit_no_training_relu_20 --------------------------
	.section	.text.triton_poi_fused__native_batch_norm_legit_no_training_relu_20,"ax",@progbits
	.align	128
        .global         triton_poi_fused__native_batch_norm_legit_no_training_relu_20
        .type           triton_poi_fused__native_batch_norm_legit_no_training_relu_20,@function
        .size           triton_poi_fused__native_batch_norm_legit_no_training_relu_20,(.L_x_1 - triton_poi_fused__native_batch_norm_legit_no_training_relu_20)
        .other          triton_poi_fused__native_batch_norm_legit_no_training_relu_20,@"STO_CUDA_ENTRY STV_DEFAULT"
triton_poi_fused__native_batch_norm_legit_no_training_relu_20:
.text.triton_poi_fused__native_batch_norm_legit_no_training_relu_20:
[----:B------:R-:W0:Y:S01]  /*0000*/  LDC R1, c[0x0][0x28] ;  /* 0x00000a00ff017b82 */ /* 0x000e220000000800 */
[----:B------:R-:W1:Y:S07]  /*0010*/  S2R R4, SR_CTAID.Y ;  /* 0x0000000000047919 */ /* 0x000e6e0000002600 */
[----:B------:R-:W2:Y:S01]  /*0020*/  LDC.64 R2, c[0x0][0x220] ;  /* 0x00008800ff027b82 */ /* 0x000ea20000000a00 */
[----:B------:R-:W-:Y:S01]  /*0030*/  HFMA2.MMA R23, -RZ, RZ, 0, 0 ;  /* 0x00000000ff177435 */ /* 0x000fe200000001ff */
[----:B------:R-:W-:Y:S01]  /*0040*/  ULDC.64 UR4, c[0x0][0x208] ;  /* 0x0000820000047ab9 */ /* 0x000fe20000000a00 */
[----:B------:R-:W3:Y:S01]  /*0050*/  S2R R5, SR_TID.X ;  /* 0x0000000000057919 */ /* 0x000ee20000002100 */
[----:B------:R-:W4:Y:S04]  /*0060*/  S2R R21, SR_CTAID.X ;  /* 0x0000000000157919 */ /* 0x000f280000002500 */
[----:B------:R-:W5:Y:S01]  /*0070*/  LDC.64 R6, c[0x0][0x210] ;  /* 0x00008400ff067b82 */ /* 0x000f620000000a00 */
[----:B------:R-:W-:-:S07]  /*0080*/  CS2R R16, SRZ ;  /* 0x0000000000107805 */ /* 0x000fce000001ff00 */
[----:B------:R-:W5:Y:S01]  /*0090*/  LDC.64 R8, c[0x0][0x218] ;  /* 0x00008600ff087b82 */ /* 0x000f620000000a00 */
[----:B-1----:R-:W-:Y:S02]  /*00a0*/  SHF.R.S32.HI R0, RZ, 0x1f, R4 ;  /* 0x0000001fff007819 */ /* 0x002fe40000011404 */
[----:B------:R-:W-:Y:S02]  /*00b0*/  ISETP.GE.AND P2, PT, R4, 0x200, PT ;  /* 0x000002000400780c */ /* 0x000fe40003f46270 */
[----:B------:R-:W-:-:S04]  /*00c0*/  LEA.HI R18, R0, R4, RZ, 0x7 ;  /* 0x0000000400127211 */ /* 0x000fc800078f38ff */
[----:B------:R-:W-:-:S04]  /*00d0*/  LOP3.LUT R19, R18, 0xffffff80, RZ, 0xc0, !PT ;  /* 0xffffff8012137812 */ /* 0x000fc800078ec0ff */
[----:B------:R-:W-:-:S05]  /*00e0*/  IADD3 R19, -R19, R4, RZ ;  /* 0x0000000413137210 */ /* 0x000fca0007ffe1ff */
[----:B--2---:R-:W-:-:S05]  /*00f0*/  IMAD.WIDE R2, R19, 0x4, R2 ;  /* 0x0000000413027825 */ /* 0x004fca00078e0202 */
[----:B------:R5:W2:Y:S01]  /*0100*/  @!P2 LDG.E.EL R23, desc[UR4][R2.64] ;  /* 0x000000040217a981 */ /* 0x000aa2000c2e1900 */
[----:B---3--:R-:W-:Y:S01]  /*0110*/  SHF.L.U32 R0, R5, 0x2, RZ ;  /* 0x0000000205007819 */ /* 0x008fe200000006ff */
[----:B------:R-:W-:Y:S01]  /*0120*/  HFMA2.MMA R20, -RZ, RZ, 0, 0 ;  /* 0x00000000ff147435 */ /* 0x000fe200000001ff */
[----:B------:R-:W-:Y:S02]  /*0130*/  SHF.R.S32.HI R18, RZ, 0x7, R18 ;  /* 0x00000007ff127819 */ /* 0x000fe40000011412 */
[----:B------:R-:W-:Y:S02]  /*0140*/  LOP3.LUT R0, R0, 0x1fc, RZ, 0xc0, !PT ;  /* 0x000001fc00007812 */ /* 0x000fe400078ec0ff */
[----:B------:R-:W-:-:S03]  /*0150*/  LEA R4, R18, R19, 0x11 ;  /* 0x0000001312047211 */ /* 0x000fc600078e88ff */
[----:B----4-:R-:W-:Y:S01]  /*0160*/  IMAD R21, R21, 0x400, R0 ;  /* 0x0000040015157824 */ /* 0x010fe200078e0200 */
[----:B------:R-:W-:-:S03]  /*0170*/  MOV R0, RZ ;  /* 0x000000ff00007202 */ /* 0x000fc60000000f00 */
[C---:B------:R-:W-:Y:S01]  /*0180*/  IMAD R29, R21.reuse, 0x80, R4 ;  /* 0x00000080151d7824 */ /* 0x040fe200078e0204 */
[----:B------:R-:W-:Y:S01]  /*0190*/  ISETP.LT.AND P1, PT, R21, 0x400, !P2 ;  /* 0x000004001500780c */ /* 0x000fe20005721270 */
[----:B------:R-:W1:Y:S01]  /*01a0*/  LDC.64 R4, c[0x0][0x230] ;  /* 0x00008c00ff047b82 */ /* 0x000e620000000a00 */
[----:B------:R-:W-:Y:S01]  /*01b0*/  IADD3 R22, R21, 0x200, RZ ;  /* 0x0000020015167810 */ /* 0x000fe20007ffe0ff */
[C-C-:B-----5:R-:W-:Y:S01]  /*01c0*/  IMAD.WIDE R2, R29.reuse, 0x4, R6.reuse ;  /* 0x000000041d027825 */ /* 0x160fe200078e0206 */
[----:B------:R-:W-:Y:S02]  /*01d0*/  IADD3 R13, R29, 0x100, RZ ;  /* 0x000001001d0d7810 */ /* 0x000fe40007ffe0ff */
[----:B------:R-:W-:Y:S01]  /*01e0*/  IADD3 R11, R29, 0x80, RZ ;  /* 0x000000801d0b7810 */ /* 0x000fe20007ffe0ff */
[----:B------:R-:W-:Y:S02]  /*01f0*/  VIADD R25, R29, 0x180 ;  /* 0x000001801d197836 */ /* 0x000fe40000000000 */
[----:B------:R-:W-:-:S04]  /*0200*/  IMAD.WIDE R12, R13, 0x4, R6 ;  /* 0x000000040d0c7825 */ /* 0x000fc800078e0206 */
[----:B------:R3:W4:Y:S01]  /*0210*/  @P1 LDG.E.EL R16, desc[UR4][R2.64] ;  /* 0x0000000402101981 */ /* 0x000722000c2e1900 */
[----:B------:R-:W-:Y:S01]  /*0220*/  ISETP.LT.AND P0, PT, R22, 0x400, !P2 ;  /* 0x000004001600780c */ /* 0x000fe20005701270 */
[--C-:B------:R-:W-:Y:S01]  /*0230*/  IMAD.WIDE R10, R11, 0x4, R6.reuse ;  /* 0x000000040b0a7825 */ /* 0x100fe200078e0206 */
[----:B------:R-:W-:Y:S01]  /*0240*/  IADD3 R28, R29, 0x10000, RZ ;  /* 0x000100001d1c7810 */ /* 0x000fe20007ffe0ff */
[----:B------:R5:W4:Y:S01]  /*0250*/  @P1 LDG.E.EL R20, desc[UR4][R12.64] ;  /* 0x000000040c141981 */ /* 0x000b22000c2e1900 */
[----:B------:R-:W-:Y:S01]  /*0260*/  IADD3 R15, R29, 0x10180, RZ ;  /* 0x000101801d0f7810 */ /* 0x000fe20007ffe0ff */
[----:B------:R-:W-:Y:S01]  /*0270*/  IMAD.WIDE R24, R25, 0x4, R6 ;  /* 0x0000000419187825 */ /* 0x000fe200078e0206 */
[----:B------:R-:W-:Y:S01]  /*0280*/  CS2R R26, SRZ ;  /* 0x00000000001a7805 */ /* 0x000fe2000001ff00 */
[----:B------:R5:W4:Y:S01]  /*0290*/  @P1 LDG.E.EL R0, desc[UR4][R10.64] ;  /* 0x000000040a001981 */ /* 0x000b22000c2e1900 */
[----:B---3--:R-:W3:Y:S01]  /*02a0*/  LDC.64 R2, c[0x0][0x228] ;  /* 0x00008a00ff027b82 */ /* 0x008ee20000000a00 */
[----:B-----5:R-:W-:Y:S01]  /*02b0*/  VIADD R13, R29, 0x10080 ;  /* 0x000100801d0d7836 */ /* 0x020fe20000000000 */
[----:B------:R-:W-:Y:S01]  /*02c0*/  IADD3 R29, R29, 0x10100, RZ ;  /* 0x000101001d1d7810 */ /* 0x000fe20007ffe0ff */
[----:B------:R5:W4:Y:S01]  /*02d0*/  @P1 LDG.E.EL R17, desc[UR4][R24.64] ;  /* 0x0000000418111981 */ /* 0x000b22000c2e1900 */
[----:B0-----:R-:W-:-:S04]  /*02e0*/  IMAD.WIDE R8, R19, 0x4, R8 ;  /* 0x0000000413087825 */ /* 0x001fc800078e0208 */
[--C-:B------:R-:W-:Y:S01]  /*02f0*/  IMAD.WIDE R10, R28, 0x4, R6.reuse ;  /* 0x000000041c0a7825 */ /* 0x100fe200078e0206 */
[----:B------:R-:W-:Y:S01]  /*0300*/  MOV R28, RZ ;  /* 0x000000ff001c7202 */ /* 0x000fe20000000f00 */
[----:B------:R-:W4:Y:S02]  /*0310*/  @!P2 LDG.E.EL R27, desc[UR4][R8.64] ;  /* 0x00000004081ba981 */ /* 0x000f24000c2e1900 */
[----:B------:R-:W-:Y:S01]  /*0320*/  IMAD.WIDE R14, R15, 0x4, R6 ;  /* 0x000000040f0e7825 */ /* 0x000fe200078e0206 */
[----:B-----5:R-:W-:-:S03]  /*0330*/  CS2R R24, SRZ ;  /* 0x0000000000187805 */ /* 0x020fc6000001ff00 */
[--C-:B------:R-:W-:Y:S01]  /*0340*/  IMAD.WIDE R12, R13, 0x4, R6.reuse ;  /* 0x000000040d0c7825 */ /* 0x100fe200078e0206 */
[----:B------:R0:W5:Y:S03]  /*0350*/  @P0 LDG.E.EL R26, desc[UR4][R14.64] ;  /* 0x000000040e1a0981 */ /* 0x000166000c2e1900 */
[----:B------:R-:W-:Y:S01]  /*0360*/  IMAD.WIDE R6, R29, 0x4, R6 ;  /* 0x000000041d067825 */ /* 0x000fe200078e0206 */
[----:B------:R-:W5:Y:S03]  /*0370*/  @P0 LDG.E.EL R28, desc[UR4][R12.64] ;  /* 0x000000040c1c0981 */ /* 0x000f66000c2e1900 */
[----:B---3--:R-:W-:Y:S01]  /*0380*/  IMAD.WIDE R2, R19, 0x4, R2 ;  /* 0x0000000413027825 */ /* 0x008fe200078e0202 */
[----:B------:R3:W5:Y:S01]  /*0390*/  @P0 LDG.E.EL R25, desc[UR4][R6.64] ;  /* 0x0000000406190981 */ /* 0x000762000c2e1900 */
[----:B0-----:R-:W-:-:S02]  /*03a0*/  CS2R R14, SRZ ;  /* 0x00000000000e7805 */ /* 0x001fc4000001ff00 */
[----:B-1----:R-:W-:Y:S01]  /*03b0*/  IMAD.WIDE R4, R19, 0x4, R4 ;  /* 0x0000000413047825 */ /* 0x002fe200078e0204 */
[----:B------:R-:W5:Y:S04]  /*03c0*/  @P0 LDG.E.EL R24, desc[UR4][R10.64] ;  /* 0x000000040a180981 */ /* 0x000f68000c2e1900 */
[----:B------:R0:W5:Y:S04]  /*03d0*/  @!P2 LDG.E.EL R15, desc[UR4][R2.64] ;  /* 0x00000004020fa981 */ /* 0x000168000c2e1900 */
[----:B------:R4:W5:Y:S01]  /*03e0*/  @!P2 LDG.E.EL R14, desc[UR4][R4.64] ;  /* 0x00000004040ea981 */ /* 0x000962000c2e1900 */
[----:B---3--:R-:W-:Y:S01]  /*03f0*/  HFMA2.MMA R7, -RZ, RZ, 1.625, 0 ;  /* 0x3e800000ff077435 */ /* 0x008fe200000001ff */
[----:B0-----:R-:W0:Y:S01]  /*0400*/  LDC.64 R2, c[0x0][0x238] ;  /* 0x00008e00ff027b82 */ /* 0x001e220000000a00 */
[----:B------:R-:W-:-:S05]  /*0410*/  IMAD R9, R18, 0x200, R19 ;  /* 0x0000020012097824 */ /* 0x000fca00078e0213 */
[----:B------:R-:W-:-:S04]  /*0420*/  SHF.L.U32 R9, R9, 0xa, RZ ;  /* 0x0000000a09097819 */ /* 0x000fc800000006ff */
[----:B------:R-:W-:Y:S02]  /*0430*/  IADD3 R21, R21, R9, RZ ;  /* 0x0000000915157210 */ /* 0x000fe40007ffe0ff */
[----:B------:R-:W-:Y:S01]  /*0440*/  IADD3 R9, R22, R9, RZ ;  /* 0x0000000916097210 */ /* 0x000fe20007ffe0ff */
[----:B--2---:R-:W-:-:S04]  /*0450*/  FADD R23, R23, 9.9999997473787516356e-06 ;  /* 0x3727c5ac17177421 */ /* 0x004fc80000000000 */
[----:B------:R-:W1:Y:S02]  /*0460*/  MUFU.SQRT R8, R23 ;  /* 0x0000001700087308 */ /* 0x000e640000002000 */
[C---:B-1----:R-:W-:Y:S02]  /*0470*/  FSETP.GT.AND P2, PT, R8.reuse, 8.50705917302346158658e+37, PT ;  /* 0x7e8000000800780b */ /* 0x042fe40003f44000 */
[----:B------:R-:W-:-:S11]  /*0480*/  FSETP.GEU.AND P3, PT, R8, 1.175494350822287508e-38, PT ;  /* 0x008000000800780b */ /* 0x000fd60003f6e000 */
[----:B------:R-:W-:-:S04]  /*0490*/  @P2 FMUL R8, R8, 0.25 ;  /* 0x3e80000008082820 */ /* 0x000fc80000400000 */
[----:B------:R-:W-:-:S06]  /*04a0*/  @!P3 FMUL R8, R8, 16777216 ;  /* 0x4b8000000808b820 */ /* 0x000fcc0000400000 */
[----:B------:R-:W1:Y:S01]  /*04b0*/  MUFU.RCP R8, R8 ;  /* 0x0000000800087308 */ /* 0x000e620000001000 */
[----:B------:R-:W-:-:S05]  /*04c0*/  FSEL R7, R7, 1, P2 ;  /* 0x3f80000007077808 */ /* 0x000fca0001000000 */
[----:B------:R-:W-:Y:S01]  /*04d0*/  @!P3 FMUL R7, R7, 16777216 ;  /* 0x4b8000000707b820 */ /* 0x000fe20000400000 */
[C---:B----4-:R-:W-:Y:S01]  /*04e0*/  FADD R5, -R27.reuse, R16 ;  /* 0x000000101b057221 */ /* 0x050fe20000000100 */
[C---:B------:R-:W-:Y:S01]  /*04f0*/  FADD R11, -R27.reuse, R20 ;  /* 0x000000141b0b7221 */ /* 0x040fe20000000100 */
[C---:B------:R-:W-:Y:S01]  /*0500*/  FADD R23, -R27.reuse, R17 ;  /* 0x000000111b177221 */ /* 0x040fe20000000100 */
[----:B-1----:R-:W-:Y:S01]  /*0510*/  FMUL R4, R8, R7 ;  /* 0x0000000708047220 */ /* 0x002fe20000400000 */
[C---:B------:R-:W-:Y:S01]  /*0520*/  FADD R7, -R27.reuse, R0 ;  /* 0x000000001b077221 */ /* 0x040fe20000000100 */
[C---:B-----5:R-:W-:Y:S01]  /*0530*/  FADD R13, -R27.reuse, R26 ;  /* 0x0000001a1b0d7221 */ /* 0x060fe20000000100 */
[C---:B------:R-:W-:Y:S01]  /*0540*/  FADD R19, -R27.reuse, R28 ;  /* 0x0000001c1b137221 */ /* 0x040fe20000000100 */
[C---:B------:R-:W-:Y:S01]  /*0550*/  FMUL R23, R4.reuse, R23 ;  /* 0x0000001704177220 */ /* 0x040fe20000400000 */
[C---:B------:R-:W-:Y:S01]  /*0560*/  FMUL R7, R4.reuse, R7 ;  /* 0x0000000704077220 */ /* 0x040fe20000400000 */
[C---:B------:R-:W-:Y:S01]  /*0570*/  FADD R17, -R27.reuse, R25 ;  /* 0x000000191b117221 */ /* 0x040fe20000000100 */
[C---:B------:R-:W-:Y:S01]  /*0580*/  FMUL R25, R4.reuse, R11 ;  /* 0x0000000b04197220 */ /* 0x040fe20000400000 */
[C---:B------:R-:W-:Y:S01]  /*0590*/  FMUL R5, R4.reuse, R5 ;  /* 0x0000000504057220 */ /* 0x040fe20000400000 */
[----:B------:R-:W-:Y:S01]  /*05a0*/  FADD R27, -R27, R24 ;  /* 0x000000181b1b7221 */ /* 0x000fe20000000100 */
[C---:B------:R-:W-:Y:S01]  /*05b0*/  FMUL R13, R4.reuse, R13 ;  /* 0x0000000d040d7220 */ /* 0x040fe20000400000 */
[C---:B------:R-:W-:Y:S01]  /*05c0*/  FMUL R17, R4.reuse, R17 ;  /* 0x0000001104117220 */ /* 0x040fe20000400000 */
[C---:B------:R-:W-:Y:S01]  /*05d0*/  FMUL R19, R4.reuse, R19 ;  /* 0x0000001304137220 */ /* 0x040fe20000400000 */
[----:B------:R-:W-:Y:S01]  /*05e0*/  FMUL R27, R4, R27 ;  /* 0x0000001b041b7220 */ /* 0x000fe20000400000 */
[-CC-:B------:R-:W-:Y:S01]  /*05f0*/  FFMA R23, R23, R15.reuse, R14.reuse ;  /* 0x0000000f17177223 */ /* 0x180fe2000000000e */
[-CC-:B------:R-:W-:Y:S01]  /*0600*/  FFMA R25, R25, R15.reuse, R14.reuse ;  /* 0x0000000f19197223 */ /* 0x180fe2000000000e */
[-CC-:B------:R-:W-:Y:S01]  /*0610*/  FFMA R0, R7, R15.reuse, R14.reuse ;  /* 0x0000000f07007223 */ /* 0x180fe2000000000e */
[----:B------:R-:W-:-:S02]  /*0620*/  FFMA R4, R5, R15, R14 ;  /* 0x0000000f05047223 */ /* 0x000fc4000000000e */
[----:B------:R-:W-:Y:S02]  /*0630*/  FSETP.GEU.AND P2, PT, R23, RZ, PT ;  /* 0x000000ff1700720b */ /* 0x000fe40003f4e000 */
[----:B------:R-:W-:Y:S02]  /*0640*/  FSETP.GEU.AND P3, PT, R25, RZ, PT ;  /* 0x000000ff1900720b */ /* 0x000fe40003f6e000 */
[----:B------:R-:W-:Y:S02]  /*0650*/  FSETP.GEU.AND P4, PT, R0, RZ, PT ;  /* 0x000000ff0000720b */ /* 0x000fe40003f8e000 */
[----:B------:R-:W-:Y:S01]  /*0660*/  FSETP.GEU.AND P5, PT, R4, RZ, PT ;  /* 0x000000ff0400720b */ /* 0x000fe20003fae000 */
[----:B0-----:R-:W-:Y:S01]  /*0670*/  IMAD.WIDE R10, R21, 0x4, R2 ;  /* 0x00000004150a7825 */ /* 0x001fe200078e0202 */
[----:B------:R-:W-:-:S03]  /*0680*/  SEL R7, R23, RZ, P2 ;  /* 0x000000ff17077207 */ /* 0x000fc60001000000 */
[-CC-:B------:R-:W-:Y:S01]  /*0690*/  FFMA R13, R13, R15.reuse, R14.reuse ;  /* 0x0000000f0d0d7223 */ /* 0x180fe2000000000e */
[----:B------:R-:W-:Y:S02]  /*06a0*/  SEL R6, R25, RZ, P3 ;  /* 0x000000ff19067207 */ /* 0x000fe40001800000 */
[----:B------:R-:W-:Y:S02]  /*06b0*/  SEL R5, R0, RZ, P4 ;  /* 0x000000ff00057207 */ /* 0x000fe40002000000 */
[----:B------:R-:W-:Y:S01]  /*06c0*/  SEL R4, R4, RZ, P5 ;  /* 0x000000ff04047207 */ /* 0x000fe20002800000 */
[-CC-:B------:R-:W-:Y:S01]  /*06d0*/  FFMA R27, R27, R15.reuse, R14.reuse ;  /* 0x0000000f1b1b7223 */ /* 0x180fe2000000000e */
[-CC-:B------:R-:W-:Y:S01]  /*06e0*/  FFMA R17, R17, R15.reuse, R14.reuse ;  /* 0x0000000f11117223 */ /* 0x180fe2000000000e */
[----:B------:R-:W-:Y:S02]  /*06f0*/  FFMA R19, R19, R15, R14 ;  /* 0x0000000f13137223 */ /* 0x000fe4000000000e */
[----:B------:R0:W-:Y:S01]  /*0700*/  @P1 STG.E.128 desc[UR4][R10.64], R4 ;  /* 0x000000040a001986 */ /* 0x0001e2000c101d04 */
[----:B------:R-:W-:-:S02]  /*0710*/  FSETP.GEU.AND P1, PT, R13, RZ, PT ;  /* 0x000000ff0d00720b */ /* 0x000fc40003f2e000 */
[----:B------:R-:W-:Y:S02]  /*0720*/  FSETP.GEU.AND P2, PT, R17, RZ, PT ;  /* 0x000000ff1100720b */ /* 0x000fe40003f4e000 */
[----:B------:R-:W-:Y:S02]  /*0730*/  FSETP.GEU.AND P3, PT, R19, RZ, PT ;  /* 0x000000ff1300720b */ /* 0x000fe40003f6e000 */
[----:B------:R-:W-:Y:S01]  /*0740*/  FSETP.GEU.AND P4, PT, R27, RZ, PT ;  /* 0x000000ff1b00720b */ /* 0x000fe20003f8e000 */
[----:B------:R-:W-:Y:S01]  /*0750*/  IMAD.WIDE R2, R9, 0x4, R2 ;  /* 0x0000000409027825 */ /* 0x000fe200078e0202 */
[----:B------:R-:W-:Y:S02]  /*0760*/  SEL R15, R13, RZ, P1 ;  /* 0x000000ff0d0f7207 */ /* 0x000fe40000800000 */
[----:B------:R-:W-:Y:S02]  /*0770*/  SEL R14, R17, RZ, P2 ;  /* 0x000000ff110e7207 */ /* 0x000fe40001000000 */
[----:B------:R-:W-:-:S02]  /*0780*/  SEL R13, R19, RZ, P3 ;  /* 0x000000ff130d7207 */ /* 0x000fc40001800000 */
[----:B------:R-:W-:Y:S01]  /*0790*/  SEL R12, R27, RZ, P4 ;  /* 0x000000ff1b0c7207 */ /* 0x000fe20002000000 */
[----:B0-----:R-:W-:Y:S06]  /*07a0*/  @!P0 EXIT ;  /* 0x000000000000894d */ /* 0x001fec0003800000 */
[----:B------:R-:W-:Y:S01]  /*07b0*/  STG.E.128 desc[UR4][R2.64], R12 ;  /* 0x0000000c02007986 */ /* 0x000fe2000c101d04 */
[----:B------:R-:W-:Y:S05]  /*07c0*/  EXIT ;  /* 0x000000000000794d */ /* 0x000fea0003800000 */
.L_x_0:
[----:B------:R-:W-:-:S00]  /*07d0*/  BRA `(.L_x_0) ;  /* 0xfffffffc00fc7947 */ /* 0x000fc0000383ffff */
[----:B------:R-:W-:-:S00]  /*07e0*/  NOP ;  /* 0x0000000000007918 */ /* 0x000fc00000000000 */
        /* <DEDUP_REMOVED lines=9> */
.L_x_1:


//--------------------- .nv.global.init           --------------------------
	.section	.nv.global.init,"aw",@progbits
.nv.global.init:
	.type		_$_str,@object
	.size		_$_str,(_$_str_$_2 - _$_str)
_$_str:
        /*0000*/ 	.byte	0x5f, 0x5f, 0x43, 0x55, 0x44, 0x41, 0x5f, 0x46, 0x54, 0x5a, 0x00
	.type		_$_str_$_2,@object
	.size		_$_str_$_2,(.L_1 - _$_str_$_2)
_$_str_$_2:
        /*000b*/ 	.byte	0x5f, 0x5f, 0x43, 0x55, 0x44, 0x41, 0x5f, 0x50, 0x52, 0x45, 0x43, 0x5f, 0x53, 0x51, 0x52, 0x54
        /*001b*/ 	.byte	0x00
.L_1:


//--------------------- .nv.constant0.triton_poi_fused__native_batch_norm_legit_no_training_relu_20 --------------------------
	.section	.nv.constant0.triton_poi_fused__native_batch_norm_legit_no_training_relu_20,"a",@progbits
	.sectionflags	@""
	.align	4
.nv.constant0.triton_poi_fused__native_batch_norm_legit_no_training_relu_20:
	.zero		584
